//
// Generated by NVIDIA NVVM Compiler
//
// Compiler Build ID: CL-36424714
// Cuda compilation tools, release 13.0, V13.0.88
// Based on NVVM 20.0.0
//

.version 9.0
.target sm_100
.address_size 64

	// .globl	_Z4scaniPf
// _ZZ4scaniPfE1a has been demoted

.visible .entry _Z4scaniPf(
	.param .u32 _Z4scaniPf_param_0,
	.param .u64 .ptr .align 1 _Z4scaniPf_param_1
)
{
	.reg .pred 	%p<11>;
	.reg .b32 	%r<10>;
	.reg .b32 	%f<52>;
	.reg .b64 	%rd<7>;
	// demoted variable
	.shared .align 4 .b8 _ZZ4scaniPfE1a[1024];
	ld.param.u32 	%r5, [_Z4scaniPf_param_0];
	ld.param.u64 	%rd3, [_Z4scaniPf_param_1];
	cvta.to.global.u64 	%rd1, %rd3;
	mov.u32 	%r1, %tid.x;
	mov.u32 	%r2, %ctaid.x;
	shl.b32 	%r6, %r2, 8;
	add.s32 	%r3, %r6, %r1;
	setp.ge.s32 	%p1, %r3, %r5;
	@%p1 bra 	$L__BB0_19;
	mul.wide.u32 	%rd4, %r3, 4;
	add.s64 	%rd2, %rd1, %rd4;
	ld.global.f32 	%f26, [%rd2];
	shl.b32 	%r7, %r1, 2;
	mov.u32 	%r8, _ZZ4scaniPfE1a;
	add.s32 	%r4, %r8, %r7;
	st.shared.f32 	[%r4], %f26;
	bar.sync 	0;
	ld.shared.f32 	%f1, [%r4];
	setp.eq.s32 	%p2, %r1, 0;
	mov.f32 	%f44, 0f00000000;
	@%p2 bra 	$L__BB0_3;
	ld.shared.f32 	%f44, [%r4+-4];
$L__BB0_3:
	bar.sync 	0;
	add.f32 	%f28, %f1, %f44;
	st.shared.f32 	[%r4], %f28;
	bar.sync 	0;
	ld.shared.f32 	%f4, [%r4];
	setp.lt.u32 	%p3, %r1, 2;
	mov.f32 	%f45, 0f00000000;
	@%p3 bra 	$L__BB0_5;
	ld.shared.f32 	%f45, [%r4+-8];
$L__BB0_5:
	bar.sync 	0;
	add.f32 	%f30, %f4, %f45;
	st.shared.f32 	[%r4], %f30;
	bar.sync 	0;
	ld.shared.f32 	%f7, [%r4];
	setp.lt.u32 	%p4, %r1, 4;
	mov.f32 	%f46, 0f00000000;
	@%p4 bra 	$L__BB0_7;
	ld.shared.f32 	%f46, [%r4+-16];
$L__BB0_7:
	bar.sync 	0;
	add.f32 	%f32, %f7, %f46;
	st.shared.f32 	[%r4], %f32;
	bar.sync 	0;
	ld.shared.f32 	%f10, [%r4];
	setp.lt.u32 	%p5, %r1, 8;
	mov.f32 	%f47, 0f00000000;
	@%p5 bra 	$L__BB0_9;
	ld.shared.f32 	%f47, [%r4+-32];
$L__BB0_9:
	bar.sync 	0;
	add.f32 	%f34, %f10, %f47;
	st.shared.f32 	[%r4], %f34;
	bar.sync 	0;
	ld.shared.f32 	%f13, [%r4];
	setp.lt.u32 	%p6, %r1, 16;
	mov.f32 	%f48, 0f00000000;
	@%p6 bra 	$L__BB0_11;
	ld.shared.f32 	%f48, [%r4+-64];
$L__BB0_11:
	bar.sync 	0;
	add.f32 	%f36, %f13, %f48;
	st.shared.f32 	[%r4], %f36;
	bar.sync 	0;
	ld.shared.f32 	%f16, [%r4];
	setp.lt.u32 	%p7, %r1, 32;
	mov.f32 	%f49, 0f00000000;
	@%p7 bra 	$L__BB0_13;
	ld.shared.f32 	%f49, [%r4+-128];
$L__BB0_13:
	bar.sync 	0;
	add.f32 	%f38, %f16, %f49;
	st.shared.f32 	[%r4], %f38;
	bar.sync 	0;
	ld.shared.f32 	%f19, [%r4];
	setp.lt.u32 	%p8, %r1, 64;
	mov.f32 	%f50, 0f00000000;
	@%p8 bra 	$L__BB0_15;
	ld.shared.f32 	%f50, [%r4+-256];
$L__BB0_15:
	bar.sync 	0;
	add.f32 	%f40, %f19, %f50;
	st.shared.f32 	[%r4], %f40;
	bar.sync 	0;
	ld.shared.f32 	%f22, [%r4];
	setp.lt.u32 	%p9, %r1, 128;
	mov.f32 	%f51, 0f00000000;
	@%p9 bra 	$L__BB0_17;
	ld.shared.f32 	%f51, [%r4+-512];
$L__BB0_17:
	bar.sync 	0;
	add.f32 	%f41, %f22, %f51;
	st.shared.f32 	[%r4], %f41;
	bar.sync 	0;
	ld.shared.f32 	%f42, [%r4];
	st.global.f32 	[%rd2], %f42;
	setp.ne.s32 	%p10, %r1, 255;
	@%p10 bra 	$L__BB0_19;
	ld.shared.f32 	%f43, [_ZZ4scaniPfE1a+1020];
	add.s32 	%r9, %r5, %r2;
	mul.wide.u32 	%rd5, %r9, 4;
	add.s64 	%rd6, %rd1, %rd5;
	st.global.f32 	[%rd6], %f43;
$L__BB0_19:
	ret;

}
	// .globl	_Z3sumiPf
.visible .entry _Z3sumiPf(
	.param .u32 _Z3sumiPf_param_0,
	.param .u64 .ptr .align 1 _Z3sumiPf_param_1
)
{
	.reg .pred 	%p<4>;
	.reg .b32 	%r<7>;
	.reg .b32 	%f<4>;
	.reg .b64 	%rd<10>;

	ld.param.u32 	%r3, [_Z3sumiPf_param_0];
	ld.param.u64 	%rd1, [_Z3sumiPf_param_1];
	mov.u32 	%r4, %tid.x;
	mov.u32 	%r1, %ctaid.x;
	shl.b32 	%r5, %r1, 8;
	add.s32 	%r2, %r5, %r4;
	setp.ge.s32 	%p1, %r2, %r3;
	setp.eq.s32 	%p2, %r1, 0;
	or.pred  	%p3, %p2, %p1;
	@%p3 bra 	$L__BB1_2;
	cvta.to.global.u64 	%rd2, %rd1;
	cvt.u64.u32 	%rd3, %r3;
	add.s32 	%r6, %r1, -1;
	cvt.u64.u32 	%rd4, %r6;
	add.s64 	%rd5, %rd3, %rd4;
	shl.b64 	%rd6, %rd5, 2;
	add.s64 	%rd7, %rd2, %rd6;
	ld.global.f32 	%f1, [%rd7];
	mul.wide.u32 	%rd8, %r2, 4;
	add.s64 	%rd9, %rd2, %rd8;
	ld.global.f32 	%f2, [%rd9];
	add.f32 	%f3, %f1, %f2;
	st.global.f32 	[%rd9], %f3;
$L__BB1_2:
	ret;

}


// ===== COMPILED SASS (sm_100) =====

	.target	sm_100

	.elftype	@"ET_EXEC"


//--------------------- .note.nv.tkinfo           --------------------------
	.section	.note.nv.tkinfo,"",@"SHT_NOTE"
	.sectionflags	@"SHF_NOTE_NV_TKINFO"
	.tkinfo
        /*0018*/ 	.word	0x00000002
        /*0030*/ 	.string	""
        /*0030*/ 	.string	"ptxas"
        /*0030*/ 	.string	"Cuda compilation tools, release 13.0, V13.0.88"
        /*0030*/ 	.string	"Build cuda_13.0.r13.0/compiler.36424714_0"
        /*0030*/ 	.string	"-arch sm_100 -m 64 "



//--------------------- .note.nv.cuinfo           --------------------------
	.section	.note.nv.cuinfo,"",@"SHT_NOTE"
	.sectionflags	@"SHF_NOTE_NV_CUINFO"
        /*0018*/ 	.short	0x0002
        /*001a*/ 	.short	0x0064
        /*001c*/ 	.short	0x0082
	.zero		2


//--------------------- .nv.info                  --------------------------
	.section	.nv.info,"",@"SHT_CUDA_INFO"
	.align	4


	//----- nvinfo : EIATTR_REGCOUNT
	.align		4
        /*0000*/ 	.byte	0x04, 0x2f
        /*0002*/ 	.short	(.L_1 - .L_0)
	.align		4
.L_0:
        /*0004*/ 	.word	index@(_Z4scaniPf)
        /*0008*/ 	.word	0x00000010


	//----- nvinfo : EIATTR_FRAME_SIZE
	.align		4
.L_1:
        /*000c*/ 	.byte	0x04, 0x11
        /*000e*/ 	.short	(.L_3 - .L_2)
	.align		4
.L_2:
        /*0010*/ 	.word	index@(_Z4scaniPf)
        /*0014*/ 	.word	0x00000000


	//----- nvinfo : EIATTR_REGCOUNT
	.align		4
.L_3:
        /*0018*/ 	.byte	0x04, 0x2f
        /*001a*/ 	.short	(.L_5 - .L_4)
	.align		4
.L_4:
        /*001c*/ 	.word	index@(_Z3sumiPf)
        /*0020*/ 	.word	0x0000000c


	//----- nvinfo : EIATTR_FRAME_SIZE
	.align		4
.L_5:
        /*0024*/ 	.byte	0x04, 0x11
        /*0026*/ 	.short	(.L_7 - .L_6)
	.align		4
.L_6:
        /*0028*/ 	.word	index@(_Z3sumiPf)
        /*002c*/ 	.word	0x00000000


	//----- nvinfo : EIATTR_MIN_STACK_SIZE
	.align		4
.L_7:
        /*0030*/ 	.byte	0x04, 0x12
        /*0032*/ 	.short	(.L_9 - .L_8)
	.align		4
.L_8:
        /*0034*/ 	.word	index@(_Z3sumiPf)
        /*0038*/ 	.word	0x00000000


	//----- nvinfo : EIATTR_MIN_STACK_SIZE
	.align		4
.L_9:
        /*003c*/ 	.byte	0x04, 0x12
        /*003e*/ 	.short	(.L_11 - .L_10)
	.align		4
.L_10:
        /*0040*/ 	.word	index@(_Z4scaniPf)
        /*0044*/ 	.word	0x00000000
.L_11:


//--------------------- .nv.compat                --------------------------
	.section	.nv.compat,"",@"SHT_CUDA_COMPAT_INFO"
	.align	4
        /*0000*/ 	.byte	0x02, 0x09, 0x00, 0x00, 0x02, 0x02, 0x01, 0x00, 0x02, 0x05, 0x05, 0x00, 0x03, 0x07, 0x01, 0x01
        /*0010*/ 	.byte	0x02, 0x03, 0x00, 0x00, 0x02, 0x06, 0x01, 0x00, 0x04, 0x0b, 0x08, 0x00, 0x09, 0x00, 0x00, 0x00
        /*0020*/ 	.byte	0x00, 0x00, 0x00, 0x00


//--------------------- .nv.info._Z3sumiPf        --------------------------
	.section	.nv.info._Z3sumiPf,"",@"SHT_CUDA_INFO"
	.sectionflags	@""
	.align	4


	//----- nvinfo : EIATTR_CUDA_API_VERSION
	.align		4
        /*0000*/ 	.byte	0x04, 0x37
        /*0002*/ 	.short	(.L_13 - .L_12)
.L_12:
        /*0004*/ 	.word	0x00000082


	//----- nvinfo : EIATTR_KPARAM_INFO
	.align		4
.L_13:
        /*0008*/ 	.byte	0x04, 0x17
        /*000a*/ 	.short	(.L_15 - .L_14)
.L_14:
        /*000c*/ 	.word	0x00000000
        /*0010*/ 	.short	0x0001
        /*0012*/ 	.short	0x0008
        /*0014*/ 	.byte	0x00, 0xf5, 0x21, 0x00


	//----- nvinfo : EIATTR_KPARAM_INFO
	.align		4
.L_15:
        /*0018*/ 	.byte	0x04, 0x17
        /*001a*/ 	.short	(.L_17 - .L_16)
.L_16:
        /*001c*/ 	.word	0x00000000
        /*0020*/ 	.short	0x0000
        /*0022*/ 	.short	0x0000
        /*0024*/ 	.byte	0x00, 0xf0, 0x11, 0x00


	//----- nvinfo : EIATTR_SPARSE_MMA_MASK
	.align		4
.L_17:
        /*0028*/ 	.byte	0x03, 0x50
        /*002a*/ 	.short	0x0000


	//----- nvinfo : EIATTR_MAXREG_COUNT
	.align		4
        /*002c*/ 	.byte	0x03, 0x1b
        /*002e*/ 	.short	0x00ff


	//----- nvinfo : EIATTR_MERCURY_ISA_VERSION
	.align		4
        /*0030*/ 	.byte	0x03, 0x5f
        /*0032*/ 	.short	0x0101


	//----- nvinfo : EIATTR_VRC_CTA_INIT_COUNT
	.align		4
        /*0034*/ 	.byte	0x02, 0x4a
	.zero		1
	.zero		1


	//----- nvinfo : EIATTR_EXIT_INSTR_OFFSETS
	.align		4
        /*0038*/ 	.byte	0x04, 0x1c
        /*003a*/ 	.short	(.L_19 - .L_18)


	//   ....[0]....
.L_18:
        /*003c*/ 	.word	0x00000070


	//   ....[1]....
        /*0040*/ 	.word	0x00000150


	//----- nvinfo : EIATTR_CBANK_PARAM_SIZE
	.align		4
.L_19:
        /*0044*/ 	.byte	0x03, 0x19
        /*0046*/ 	.short	0x0010


	//----- nvinfo : EIATTR_PARAM_CBANK
	.align		4
        /*0048*/ 	.byte	0x04, 0x0a
        /*004a*/ 	.short	(.L_21 - .L_20)
	.align		4
.L_20:
        /*004c*/ 	.word	index@(.nv.constant0._Z3sumiPf)
        /*0050*/ 	.short	0x0380
        /*0052*/ 	.short	0x0010


	//----- nvinfo : EIATTR_SW_WAR
	.align		4
.L_21:
        /*0054*/ 	.byte	0x04, 0x36
        /*0056*/ 	.short	(.L_23 - .L_22)
.L_22:
        /*0058*/ 	.word	0x00000008
.L_23:


//--------------------- .nv.info._Z4scaniPf       --------------------------
	.section	.nv.info._Z4scaniPf,"",@"SHT_CUDA_INFO"
	.sectionflags	@""
	.align	4


	//----- nvinfo : EIATTR_CUDA_API_VERSION
	.align		4
        /*0000*/ 	.byte	0x04, 0x37
        /*0002*/ 	.short	(.L_25 - .L_24)
.L_24:
        /*0004*/ 	.word	0x00000082


	//----- nvinfo : EIATTR_KPARAM_INFO
	.align		4
.L_25:
        /*0008*/ 	.byte	0x04, 0x17
        /*000a*/ 	.short	(.L_27 - .L_26)
.L_26:
        /*000c*/ 	.word	0x00000000
        /*0010*/ 	.short	0x0001
        /*0012*/ 	.short	0x0008
        /*0014*/ 	.byte	0x00, 0xf5, 0x21, 0x00


	//----- nvinfo : EIATTR_KPARAM_INFO
	.align		4
.L_27:
        /*0018*/ 	.byte	0x04, 0x17
        /*001a*/ 	.short	(.L_29 - .L_28)
.L_28:
        /*001c*/ 	.word	0x00000000
        /*0020*/ 	.short	0x0000
        /*0022*/ 	.short	0x0000
        /*0024*/ 	.byte	0x00, 0xf0, 0x11, 0x00


	//----- nvinfo : EIATTR_SPARSE_MMA_MASK
	.align		4
.L_29:
        /*0028*/ 	.byte	0x03, 0x50
        /*002a*/ 	.short	0x0000


	//----- nvinfo : EIATTR_MAXREG_COUNT
	.align		4
        /*002c*/ 	.byte	0x03, 0x1b
        /*002e*/ 	.short	0x00ff


	//----- nvinfo : EIATTR_NUM_BARRIERS
	.align		4
        /*0030*/ 	.byte	0x02, 0x4c
        /*0032*/ 	.byte	0x01
	.zero		1


	//----- nvinfo : EIATTR_MERCURY_ISA_VERSION
	.align		4
        /*0034*/ 	.byte	0x03, 0x5f
        /*0036*/ 	.short	0x0101


	//----- nvinfo : EIATTR_VRC_CTA_INIT_COUNT
	.align		4
        /*0038*/ 	.byte	0x02, 0x4a
	.zero		1
	.zero		1


	//----- nvinfo : EIATTR_EXIT_INSTR_OFFSETS
	.align		4
        /*003c*/ 	.byte	0x04, 0x1c
        /*003e*/ 	.short	(.L_31 - .L_30)


	//   ....[0]....
.L_30:
        /*0040*/ 	.word	0x00000060


	//   ....[1]....
        /*0044*/ 	.word	0x00000540


	//   ....[2]....
        /*0048*/ 	.word	0x00000590


	//----- nvinfo : EIATTR_CBANK_PARAM_SIZE
	.align		4
.L_31:
        /*004c*/ 	.byte	0x03, 0x19
        /*004e*/ 	.short	0x0010


	//----- nvinfo : EIATTR_PARAM_CBANK
	.align		4
        /*0050*/ 	.byte	0x04, 0x0a
        /*0052*/ 	.short	(.L_33 - .L_32)
	.align		4
.L_32:
        /*0054*/ 	.word	index@(.nv.constant0._Z4scaniPf)
        /*0058*/ 	.short	0x0380
        /*005a*/ 	.short	0x0010


	//----- nvinfo : EIATTR_SW_WAR
	.align		4
.L_33:
        /*005c*/ 	.byte	0x04, 0x36
        /*005e*/ 	.short	(.L_35 - .L_34)
.L_34:
        /*0060*/ 	.word	0x00000008
.L_35:


//--------------------- .nv.callgraph             --------------------------
	.section	.nv.callgraph,"",@"SHT_CUDA_CALLGRAPH"
	.align	4
	.sectionentsize	8
	.align		4
        /*0000*/ 	.word	0x00000000
	.align		4
        /*0004*/ 	.word	0xffffffff
	.align		4
        /*0008*/ 	.word	0x00000000
	.align		4
        /*000c*/ 	.word	0xfffffffe
	.align		4
        /*0010*/ 	.word	0x00000000
	.align		4
        /*0014*/ 	.word	0xfffffffd
	.align		4
        /*0018*/ 	.word	0x00000000
	.align		4
        /*001c*/ 	.word	0xfffffffc


//--------------------- .text._Z3sumiPf           --------------------------
	.section	.text._Z3sumiPf,"ax",@progbits
	.align	128
        .global         _Z3sumiPf
        .type           _Z3sumiPf,@function
        .size           _Z3sumiPf,(.L_x_2 - _Z3sumiPf)
        .other          _Z3sumiPf,@"STO_CUDA_ENTRY STV_DEFAULT"
_Z3sumiPf:
.text._Z3sumiPf:
[----:B------:R-:W-:Y:S01]  /*0000*/  LDC R1, c[0x0][0x37c] ;  /* 0x0000df00ff017b82 */ /* 0x000fe20000000800 */
[----:B------:R-:W0:Y:S01]  /*0010*/  S2R R5, SR_TID.X ;  /* 0x0000000000057919 */ /* 0x000e220000002100 */
[----:B------:R-:W1:Y:S01]  /*0020*/  LDCU UR6, c[0x0][0x380] ;  /* 0x00007000ff0677ac */ /* 0x000e620008000800 */
[----:B------:R-:W0:Y:S02]  /*0030*/  S2R R0, SR_CTAID.X ;  /* 0x0000000000007919 */ /* 0x000e240000002500 */
[----:B0-----:R-:W-:-:S05]  /*0040*/  IMAD R5, R0, 0x100, R5 ;  /* 0x0000010000057824 */ /* 0x001fca00078e0205 */
[----:B-1----:R-:W-:-:S04]  /*0050*/  ISETP.GE.AND P0, PT, R5, UR6, PT ;  /* 0x0000000605007c0c */ /* 0x002fc8000bf06270 */
[----:B------:R-:W-:-:S13]  /*0060*/  ISETP.EQ.OR P0, PT, R0, RZ, P0 ;  /* 0x000000ff0000720c */ /* 0x000fda0000702670 */
[----:B------:R-:W-:Y:S05]  /*0070*/  @P0 EXIT ;  /* 0x000000000000094d */ /* 0x000fea0003800000 */
[----:B------:R-:W0:Y:S01]  /*0080*/  LDC.64 R8, c[0x0][0x388] ;  /* 0x0000e200ff087b82 */ /* 0x000e220000000a00 */
[----:B------:R-:W-:Y:S01]  /*0090*/  VIADD R0, R0, 0xffffffff ;  /* 0xffffffff00007836 */ /* 0x000fe20000000000 */
[----:B------:R-:W1:Y:S04]  /*00a0*/  LDCU.64 UR4, c[0x0][0x358] ;  /* 0x00006b00ff0477ac */ /* 0x000e680008000a00 */
[----:B------:R-:W-:Y:S02]  /*00b0*/  IADD3 R0, P0, PT, R0, UR6, RZ ;  /* 0x0000000600007c10 */ /* 0x000fe4000ff1e0ff */
[----:B------:R-:W2:Y:S03]  /*00c0*/  LDC.64 R2, c[0x0][0x388] ;  /* 0x0000e200ff027b82 */ /* 0x000ea60000000a00 */
[----:B------:R-:W-:Y:S01]  /*00d0*/  IMAD.X R6, RZ, RZ, RZ, P0 ;  /* 0x000000ffff067224 */ /* 0x000fe200000e06ff */
[----:B0-----:R-:W-:Y:S01]  /*00e0*/  LEA R4, P0, R0, R8, 0x2 ;  /* 0x0000000800047211 */ /* 0x001fe200078010ff */
[----:B--2---:R-:W-:-:S03]  /*00f0*/  IMAD.WIDE.U32 R2, R5, 0x4, R2 ;  /* 0x0000000405027825 */ /* 0x004fc600078e0002 */
[----:B------:R-:W-:Y:S02]  /*0100*/  LEA.HI.X R5, R0, R9, R6, 0x2, P0 ;  /* 0x0000000900057211 */ /* 0x000fe400000f1406 */
[----:B-1----:R-:W2:Y:S04]  /*0110*/  LDG.E R7, desc[UR4][R2.64] ;  /* 0x0000000402077981 */ /* 0x002ea8000c1e1900 */
[----:B------:R-:W2:Y:S02]  /*0120*/  LDG.E R4, desc[UR4][R4.64] ;  /* 0x0000000404047981 */ /* 0x000ea4000c1e1900 */
[----:B--2---:R-:W-:-:S05]  /*0130*/  FADD R7, R4, R7 ;  /* 0x0000000704077221 */ /* 0x004fca0000000000 */
[----:B------:R-:W-:Y:S01]  /*0140*/  STG.E desc[UR4][R2.64], R7 ;  /* 0x0000000702007986 */ /* 0x000fe2000c101904 */
[----:B------:R-:W-:Y:S05]  /*0150*/  EXIT ;  /* 0x000000000000794d */ /* 0x000fea0003800000 */
.L_x_0:
[----:B------:R-:W-:-:S00]  /*0160*/  BRA `(.L_x_0) ;  /* 0xfffffffc00fc7947 */ /* 0x000fc0000383ffff */
[----:B------:R-:W-:-:S00]  /*0170*/  NOP ;  /* 0x0000000000007918 */ /* 0x000fc00000000000 */
        /* <DEDUP_REMOVED lines=8> */
.L_x_2:


//--------------------- .text._Z4scaniPf          --------------------------
	.section	.text._Z4scaniPf,"ax",@progbits
	.align	128
        .global         _Z4scaniPf
        .type           _Z4scaniPf,@function
        .size           _Z4scaniPf,(.L_x_3 - _Z4scaniPf)
        .other          _Z4scaniPf,@"STO_CUDA_ENTRY STV_DEFAULT"
_Z4scaniPf:
.text._Z4scaniPf:
[----:B------:R-:W-:Y:S01]  /*0000*/  LDC R1, c[0x0][0x37c] ;  /* 0x0000df00ff017b82 */ /* 0x000fe20000000800 */
[----:B------:R-:W0:Y:S01]  /*0010*/  S2R R7, SR_TID.X ;  /* 0x0000000000077919 */ /* 0x000e220000002100 */
[----:B------:R-:W1:Y:S01]  /*0020*/  LDCU UR8, c[0x0][0x380] ;  /* 0x00007000ff0877ac */ /* 0x000e620008000800 */
[----:B------:R-:W0:Y:S02]  /*0030*/  S2R R0, SR_CTAID.X ;  /* 0x0000000000007919 */ /* 0x000e240000002500 */
[----:B0-----:R-:W-:-:S05]  /*0040*/  IMAD R5, R0, 0x100, R7 ;  /* 0x0000010000057824 */ /* 0x001fca00078e0207 */
[----:B-1----:R-:W-:-:S13]  /*0050*/  ISETP.GE.AND P0, PT, R5, UR8, PT ;  /* 0x0000000805007c0c */ /* 0x002fda000bf06270 */
[----:B------:R-:W-:Y:S05]  /*0060*/  @P0 EXIT ;  /* 0x000000000000094d */ /* 0x000fea0003800000 */
[----:B------:R-:W0:Y:S01]  /*0070*/  LDC.64 R2, c[0x0][0x388] ;  /* 0x0000e200ff027b82 */ /* 0x000e220000000a00 */
[----:B------:R-:W1:Y:S01]  /*0080*/  LDCU.64 UR6, c[0x0][0x358] ;  /* 0x00006b00ff0677ac */ /* 0x000e620008000a00 */
[----:B0-----:R-:W-:-:S05]  /*0090*/  IMAD.WIDE.U32 R4, R5, 0x4, R2 ;  /* 0x0000000405047825 */ /* 0x001fca00078e0002 */
[----:B-1----:R-:W2:Y:S01]  /*00a0*/  LDG.E R9, desc[UR6][R4.64] ;  /* 0x0000000604097981 */ /* 0x002ea2000c1e1900 */
[----:B------:R-:W0:Y:S01]  /*00b0*/  S2UR UR5, SR_CgaCtaId ;  /* 0x00000000000579c3 */ /* 0x000e220000008800 */
[----:B------:R-:W-:Y:S01]  /*00c0*/  UMOV UR4, 0x400 ;  /* 0x0000040000047882 */ /* 0x000fe20000000000 */
[----:B------:R-:W-:Y:S01]  /*00d0*/  ISETP.NE.AND P0, PT, R7, RZ, PT ;  /* 0x000000ff0700720c */ /* 0x000fe20003f05270 */
[----:B------:R-:W-:Y:S02]  /*00e0*/  IMAD.MOV.U32 R11, RZ, RZ, RZ ;  /* 0x000000ffff0b7224 */ /* 0x000fe400078e00ff */
[----:B------:R-:W-:Y:S01]  /*00f0*/  HFMA2 R13, -RZ, RZ, 0, 0 ;  /* 0x00000000ff0d7431 */ /* 0x000fe200000001ff */
[----:B0-----:R-:W-:-:S06]  /*0100*/  ULEA UR4, UR5, UR4, 0x18 ;  /* 0x0000000405047291 */ /* 0x001fcc000f8ec0ff */
[----:B------:R-:W-:-:S05]  /*0110*/  LEA R6, R7, UR4, 0x2 ;  /* 0x0000000407067c11 */ /* 0x000fca000f8e10ff */
[----:B--2---:R0:W-:Y:S01]  /*0120*/  STS [R6], R9 ;  /* 0x0000000906007388 */ /* 0x0041e20000000800 */
[----:B------:R-:W-:Y:S01]  /*0130*/  BAR.SYNC.DEFER_BLOCKING 0x0 ;  /* 0x0000000000007b1d */ /* 0x000fe20000010000 */
[----:B0-----:R-:W-:-:S05]  /*0140*/  IMAD.MOV.U32 R9, RZ, RZ, RZ ;  /* 0x000000ffff097224 */ /* 0x001fca00078e00ff */
[----:B------:R-:W-:Y:S01]  /*0150*/  @P0 LDS R11, [R6+-0x4] ;  /* 0xfffffc00060b0984 */ /* 0x000fe20000000800 */
[----:B------:R-:W-:-:S03]  /*0160*/  ISETP.GE.U32.AND P0, PT, R7, 0x2, PT ;  /* 0x000000020700780c */ /* 0x000fc60003f06070 */
[----:B------:R-:W0:Y:S02]  /*0170*/  LDS R8, [R6] ;  /* 0x0000000006087984 */ /* 0x000e240000000800 */
[----:B0-----:R-:W-:Y:S01]  /*0180*/  FADD R11, R8, R11 ;  /* 0x0000000b080b7221 */ /* 0x001fe20000000000 */
[----:B------:R-:W-:Y:S06]  /*0190*/  BAR.SYNC.DEFER_BLOCKING 0x0 ;  /* 0x0000000000007b1d */ /* 0x000fec0000010000 */
[----:B------:R0:W-:Y:S02]  /*01a0*/  STS [R6], R11 ;  /* 0x0000000b06007388 */ /* 0x0001e40000000800 */
[----:B------:R-:W-:Y:S01]  /*01b0*/  BAR.SYNC.DEFER_BLOCKING 0x0 ;  /* 0x0000000000007b1d */ /* 0x000fe20000010000 */
[----:B0-----:R-:W-:-:S05]  /*01c0*/  MOV R11, RZ ;  /* 0x000000ff000b7202 */ /* 0x001fca0000000f00 */
[----:B------:R-:W-:Y:S01]  /*01d0*/  @P0 LDS R13, [R6+-0x8] ;  /* 0xfffff800060d0984 */ /* 0x000fe20000000800 */
[----:B------:R-:W-:-:S03]  /*01e0*/  ISETP.GE.U32.AND P0, PT, R7, 0x4, PT ;  /* 0x000000040700780c */ /* 0x000fc60003f06070 */
[----:B------:R-:W0:Y:S02]  /*01f0*/  LDS R8, [R6] ;  /* 0x0000000006087984 */ /* 0x000e240000000800 */
[----:B0-----:R-:W-:Y:S01]  /*0200*/  FADD R13, R8, R13 ;  /* 0x0000000d080d7221 */ /* 0x001fe20000000000 */
[----:B------:R-:W-:Y:S06]  /*0210*/  BAR.SYNC.DEFER_BLOCKING 0x0 ;  /* 0x0000000000007b1d */ /* 0x000fec0000010000 */
[----:B------:R0:W-:Y:S02]  /*0220*/  STS [R6], R13 ;  /* 0x0000000d06007388 */ /* 0x0001e40000000800 */
        /* <DEDUP_REMOVED lines=9> */
[----:B0-----:R-:W-:-:S05]  /*02c0*/  HFMA2 R9, -RZ, RZ, 0, 0 ;  /* 0x00000000ff097431 */ /* 0x001fca00000001ff */
        /* <DEDUP_REMOVED lines=21> */
[----:B------:R-:W-:Y:S02]  /*0420*/  STS [R6], R9 ;  /* 0x0000000906007388 */ /* 0x000fe40000000800 */
[----:B------:R-:W-:Y:S06]  /*0430*/  BAR.SYNC.DEFER_BLOCKING 0x0 ;  /* 0x0000000000007b1d */ /* 0x000fec0000010000 */
        /* <DEDUP_REMOVED lines=8> */
[----:B------:R-:W-:-:S03]  /*04c0*/  ISETP.NE.AND P0, PT, R7, 0xff, PT ;  /* 0x000000ff0700780c */ /* 0x000fc60003f05270 */
[----:B------:R-:W0:Y:S02]  /*04d0*/  LDS R8, [R6] ;  /* 0x0000000006087984 */ /* 0x000e240000000800 */
[----:B0-----:R-:W-:Y:S01]  /*04e0*/  FADD R13, R8, R13 ;  /* 0x0000000d080d7221 */ /* 0x001fe20000000000 */
[----:B------:R-:W-:Y:S06]  /*04f0*/  BAR.SYNC.DEFER_BLOCKING 0x0 ;  /* 0x0000000000007b1d */ /* 0x000fec0000010000 */
[----:B------:R-:W-:Y:S02]  /*0500*/  STS [R6], R13 ;  /* 0x0000000d06007388 */ /* 0x000fe40000000800 */
[----:B------:R-:W-:Y:S06]  /*0510*/  BAR.SYNC.DEFER_BLOCKING 0x0 ;  /* 0x0000000000007b1d */ /* 0x000fec0000010000 */
[----:B------:R-:W0:Y:S04]  /*0520*/  LDS R9, [R6] ;  /* 0x0000000006097984 */ /* 0x000e280000000800 */
[----:B0-----:R0:W-:Y:S01]  /*0530*/  STG.E desc[UR6][R4.64], R9 ;  /* 0x0000000904007986 */ /* 0x0011e2000c101906 */
[----:B------:R-:W-:Y:S05]  /*0540*/  @P0 EXIT ;  /* 0x000000000000094d */ /* 0x000fea0003800000 */
[----:B0-----:R-:W0:Y:S01]  /*0550*/  LDS R5, [UR4+0x3fc] ;  /* 0x0003fc04ff057984 */ /* 0x001e220008000800 */
[----:B------:R-:W-:-:S05]  /*0560*/  IADD3 R7, PT, PT, R0, UR8, RZ ;  /* 0x0000000800077c10 */ /* 0x000fca000fffe0ff */
[----:B------:R-:W-:-:S05]  /*0570*/  IMAD.WIDE.U32 R2, R7, 0x4, R2 ;  /* 0x0000000407027825 */ /* 0x000fca00078e0002 */
[----:B0-----:R-:W-:Y:S01]  /*0580*/  STG.E desc[UR6][R2.64], R5 ;  /* 0x0000000502007986 */ /* 0x001fe2000c101906 */
[----:B------:R-:W-:Y:S05]  /*0590*/  EXIT ;  /* 0x000000000000794d */ /* 0x000fea0003800000 */
.L_x_1:
        /* <DEDUP_REMOVED lines=14> */
.L_x_3:


//--------------------- .nv.shared.reserved.0     --------------------------
	.section	.nv.shared.reserved.0,"aw",@nobits
	.weak		__nv_reservedSMEM_offset_0_alias
	.size		__nv_reservedSMEM_offset_0_alias, 0, 64
	.other		__nv_reservedSMEM_offset_0_alias,@"STO_CUDA_RESERVED_SHARED STV_DEFAULT"
__nv_reservedSMEM_offset_0_alias:
	.zero		0
	.zero		64


//--------------------- .nv.shared._Z4scaniPf     --------------------------
	.section	.nv.shared._Z4scaniPf,"aw",@nobits
	.sectionflags	@""
	.align	4
.nv.shared._Z4scaniPf:
	.zero		2048


//--------------------- .nv.constant0._Z3sumiPf   --------------------------
	.section	.nv.constant0._Z3sumiPf,"a",@progbits
	.sectionflags	@""
	.align	4
.nv.constant0._Z3sumiPf:
	.zero		912


//--------------------- .nv.constant0._Z4scaniPf  --------------------------
	.section	.nv.constant0._Z4scaniPf,"a",@progbits
	.sectionflags	@""
	.align	4
.nv.constant0._Z4scaniPf:
	.zero		912


//--------------------- SYMBOLS --------------------------

	.type		.nv.reservedSmem.offset0,@object
	.size		.nv.reservedSmem.offset0,0x4
	.type		.nv.reservedSmem.cap,@object
	.size		.nv.reservedSmem.cap,0x4
